//
// Generated by NVIDIA NVVM Compiler
//
// Compiler Build ID: CL-36424714
// Cuda compilation tools, release 13.0, V13.0.88
// Based on NVVM 20.0.0
//

.version 9.0
.target sm_100
.address_size 64

	// .globl	_Z12skdmk_kernelILm64ELm64ELm32ELm3EEvPKfS1_PfiiiPi
// _ZZ12skdmk_kernelILm64ELm64ELm32ELm3EEvPKfS1_PfiiiPiE5instr has been demoted

.visible .entry _Z12skdmk_kernelILm64ELm64ELm32ELm3EEvPKfS1_PfiiiPi(
	.param .u64 .ptr .align 1 _Z12skdmk_kernelILm64ELm64ELm32ELm3EEvPKfS1_PfiiiPi_param_0,
	.param .u64 .ptr .align 1 _Z12skdmk_kernelILm64ELm64ELm32ELm3EEvPKfS1_PfiiiPi_param_1,
	.param .u64 .ptr .align 1 _Z12skdmk_kernelILm64ELm64ELm32ELm3EEvPKfS1_PfiiiPi_param_2,
	.param .u32 _Z12skdmk_kernelILm64ELm64ELm32ELm3EEvPKfS1_PfiiiPi_param_3,
	.param .u32 _Z12skdmk_kernelILm64ELm64ELm32ELm3EEvPKfS1_PfiiiPi_param_4,
	.param .u32 _Z12skdmk_kernelILm64ELm64ELm32ELm3EEvPKfS1_PfiiiPi_param_5,
	.param .u64 .ptr .align 1 _Z12skdmk_kernelILm64ELm64ELm32ELm3EEvPKfS1_PfiiiPi_param_6
)
{
	.reg .pred 	%p<3>;
	.reg .b32 	%r<32>;
	.reg .b64 	%rd<3>;
	// demoted variable
	.shared .align 4 .u32 _ZZ12skdmk_kernelILm64ELm64ELm32ELm3EEvPKfS1_PfiiiPiE5instr;
	ld.param.u32 	%r3, [_Z12skdmk_kernelILm64ELm64ELm32ELm3EEvPKfS1_PfiiiPi_param_3];
	ld.param.u32 	%r4, [_Z12skdmk_kernelILm64ELm64ELm32ELm3EEvPKfS1_PfiiiPi_param_4];
	ld.param.u32 	%r5, [_Z12skdmk_kernelILm64ELm64ELm32ELm3EEvPKfS1_PfiiiPi_param_5];
	ld.param.u64 	%rd2, [_Z12skdmk_kernelILm64ELm64ELm32ELm3EEvPKfS1_PfiiiPi_param_6];
	cvta.to.global.u64 	%rd1, %rd2;
	mov.u32 	%r6, %tid.x;
	mov.u32 	%r7, %tid.y;
	mov.u32 	%r8, %tid.z;
	mov.u32 	%r9, %ntid.x;
	mov.u32 	%r10, %ntid.y;
	mad.lo.s32 	%r11, %r8, %r10, %r7;
	mul.lo.s32 	%r12, %r11, %r9;
	barrier.sync 	0;
	add.s32 	%r13, %r3, 63;
	shr.s32 	%r14, %r13, 31;
	shr.u32 	%r15, %r14, 26;
	add.s32 	%r16, %r13, %r15;
	shr.s32 	%r17, %r16, 6;
	add.s32 	%r18, %r4, 63;
	shr.s32 	%r19, %r18, 31;
	shr.u32 	%r20, %r19, 26;
	add.s32 	%r21, %r18, %r20;
	shr.s32 	%r22, %r21, 6;
	add.s32 	%r23, %r5, 31;
	shr.s32 	%r24, %r23, 31;
	shr.u32 	%r25, %r24, 27;
	add.s32 	%r26, %r23, %r25;
	shr.s32 	%r27, %r26, 5;
	mul.lo.s32 	%r28, %r17, %r22;
	mul.lo.s32 	%r29, %r28, %r27;
	shl.b32 	%r1, %r29, 1;
	or.b32  	%r2, %r12, %r6;
$L__BB0_1:
	setp.ne.s32 	%p1, %r2, 0;
	@%p1 bra 	$L__BB0_3;
	atom.global.add.u32 	%r30, [%rd1], 1;
	st.shared.u32 	[_ZZ12skdmk_kernelILm64ELm64ELm32ELm3EEvPKfS1_PfiiiPiE5instr], %r30;
$L__BB0_3:
	barrier.sync 	0;
	ld.shared.u32 	%r31, [_ZZ12skdmk_kernelILm64ELm64ELm32ELm3EEvPKfS1_PfiiiPiE5instr];
	setp.lt.s32 	%p2, %r31, %r1;
	@%p2 bra 	$L__BB0_1;
	ret;

}


// ===== COMPILED SASS (sm_100) =====

	.target	sm_100

	.elftype	@"ET_EXEC"


//--------------------- .note.nv.tkinfo           --------------------------
	.section	.note.nv.tkinfo,"",@"SHT_NOTE"
	.sectionflags	@"SHF_NOTE_NV_TKINFO"
	.tkinfo
        /*0018*/ 	.word	0x00000002
        /*0030*/ 	.string	""
        /*0030*/ 	.string	"ptxas"
        /*0030*/ 	.string	"Cuda compilation tools, release 13.0, V13.0.88"
        /*0030*/ 	.string	"Build cuda_13.0.r13.0/compiler.36424714_0"
        /*0030*/ 	.string	"-arch sm_100 -m 64 "



//--------------------- .note.nv.cuinfo           --------------------------
	.section	.note.nv.cuinfo,"",@"SHT_NOTE"
	.sectionflags	@"SHF_NOTE_NV_CUINFO"
        /*0018*/ 	.short	0x0002
        /*001a*/ 	.short	0x0064
        /*001c*/ 	.short	0x0082
	.zero		2


//--------------------- .nv.info                  --------------------------
	.section	.nv.info,"",@"SHT_CUDA_INFO"
	.align	4


	//----- nvinfo : EIATTR_REGCOUNT
	.align		4
        /*0000*/ 	.byte	0x04, 0x2f
        /*0002*/ 	.short	(.L_1 - .L_0)
	.align		4
.L_0:
        /*0004*/ 	.word	index@(_Z12skdmk_kernelILm64ELm64ELm32ELm3EEvPKfS1_PfiiiPi)
        /*0008*/ 	.word	0x0000000c


	//----- nvinfo : EIATTR_FRAME_SIZE
	.align		4
.L_1:
        /*000c*/ 	.byte	0x04, 0x11
        /*000e*/ 	.short	(.L_3 - .L_2)
	.align		4
.L_2:
        /*0010*/ 	.word	index@(_Z12skdmk_kernelILm64ELm64ELm32ELm3EEvPKfS1_PfiiiPi)
        /*0014*/ 	.word	0x00000000


	//----- nvinfo : EIATTR_MIN_STACK_SIZE
	.align		4
.L_3:
        /*0018*/ 	.byte	0x04, 0x12
        /*001a*/ 	.short	(.L_5 - .L_4)
	.align		4
.L_4:
        /*001c*/ 	.word	index@(_Z12skdmk_kernelILm64ELm64ELm32ELm3EEvPKfS1_PfiiiPi)
        /*0020*/ 	.word	0x00000000
.L_5:


//--------------------- .nv.compat                --------------------------
	.section	.nv.compat,"",@"SHT_CUDA_COMPAT_INFO"
	.align	4
        /*0000*/ 	.byte	0x02, 0x09, 0x00, 0x00, 0x02, 0x02, 0x01, 0x00, 0x02, 0x05, 0x05, 0x00, 0x03, 0x07, 0x01, 0x01
        /*0010*/ 	.byte	0x02, 0x03, 0x00, 0x00, 0x02, 0x06, 0x01, 0x00, 0x04, 0x0b, 0x08, 0x00, 0x09, 0x00, 0x00, 0x00
        /*0020*/ 	.byte	0x00, 0x00, 0x00, 0x00


//--------------------- .nv.info._Z12skdmk_kernelILm64ELm64ELm32ELm3EEvPKfS1_PfiiiPi --------------------------
	.section	.nv.info._Z12skdmk_kernelILm64ELm64ELm32ELm3EEvPKfS1_PfiiiPi,"",@"SHT_CUDA_INFO"
	.sectionflags	@""
	.align	4


	//----- nvinfo : EIATTR_CUDA_API_VERSION
	.align		4
        /*0000*/ 	.byte	0x04, 0x37
        /*0002*/ 	.short	(.L_7 - .L_6)
.L_6:
        /*0004*/ 	.word	0x00000082


	//----- nvinfo : EIATTR_KPARAM_INFO
	.align		4
.L_7:
        /*0008*/ 	.byte	0x04, 0x17
        /*000a*/ 	.short	(.L_9 - .L_8)
.L_8:
        /*000c*/ 	.word	0x00000000
        /*0010*/ 	.short	0x0006
        /*0012*/ 	.short	0x0028
        /*0014*/ 	.byte	0x00, 0xf5, 0x21, 0x00


	//----- nvinfo : EIATTR_KPARAM_INFO
	.align		4
.L_9:
        /*0018*/ 	.byte	0x04, 0x17
        /*001a*/ 	.short	(.L_11 - .L_10)
.L_10:
        /*001c*/ 	.word	0x00000000
        /*0020*/ 	.short	0x0005
        /*0022*/ 	.short	0x0020
        /*0024*/ 	.byte	0x00, 0xf0, 0x11, 0x00


	//----- nvinfo : EIATTR_KPARAM_INFO
	.align		4
.L_11:
        /*0028*/ 	.byte	0x04, 0x17
        /*002a*/ 	.short	(.L_13 - .L_12)
.L_12:
        /*002c*/ 	.word	0x00000000
        /*0030*/ 	.short	0x0004
        /*0032*/ 	.short	0x001c
        /*0034*/ 	.byte	0x00, 0xf0, 0x11, 0x00


	//----- nvinfo : EIATTR_KPARAM_INFO
	.align		4
.L_13:
        /*0038*/ 	.byte	0x04, 0x17
        /*003a*/ 	.short	(.L_15 - .L_14)
.L_14:
        /*003c*/ 	.word	0x00000000
        /*0040*/ 	.short	0x0003
        /*0042*/ 	.short	0x0018
        /*0044*/ 	.byte	0x00, 0xf0, 0x11, 0x00


	//----- nvinfo : EIATTR_KPARAM_INFO
	.align		4
.L_15:
        /*0048*/ 	.byte	0x04, 0x17
        /*004a*/ 	.short	(.L_17 - .L_16)
.L_16:
        /*004c*/ 	.word	0x00000000
        /*0050*/ 	.short	0x0002
        /*0052*/ 	.short	0x0010
        /*0054*/ 	.byte	0x00, 0xf5, 0x21, 0x00


	//----- nvinfo : EIATTR_KPARAM_INFO
	.align		4
.L_17:
        /*0058*/ 	.byte	0x04, 0x17
        /*005a*/ 	.short	(.L_19 - .L_18)
.L_18:
        /*005c*/ 	.word	0x00000000
        /*0060*/ 	.short	0x0001
        /*0062*/ 	.short	0x0008
        /*0064*/ 	.byte	0x00, 0xf5, 0x21, 0x00


	//----- nvinfo : EIATTR_KPARAM_INFO
	.align		4
.L_19:
        /*0068*/ 	.byte	0x04, 0x17
        /*006a*/ 	.short	(.L_21 - .L_20)
.L_20:
        /*006c*/ 	.word	0x00000000
        /*0070*/ 	.short	0x0000
        /*0072*/ 	.short	0x0000
        /*0074*/ 	.byte	0x00, 0xf5, 0x21, 0x00


	//----- nvinfo : EIATTR_SPARSE_MMA_MASK
	.align		4
.L_21:
        /*0078*/ 	.byte	0x03, 0x50
        /*007a*/ 	.short	0x0000


	//----- nvinfo : EIATTR_MAXREG_COUNT
	.align		4
        /*007c*/ 	.byte	0x03, 0x1b
        /*007e*/ 	.short	0x00ff


	//----- nvinfo : EIATTR_NUM_BARRIERS
	.align		4
        /*0080*/ 	.byte	0x02, 0x4c
        /*0082*/ 	.byte	0x01
	.zero		1


	//----- nvinfo : EIATTR_MERCURY_ISA_VERSION
	.align		4
        /*0084*/ 	.byte	0x03, 0x5f
        /*0086*/ 	.short	0x0101


	//----- nvinfo : EIATTR_INT_WARP_WIDE_INSTR_OFFSETS
	.align		4
        /*0088*/ 	.byte	0x04, 0x31
        /*008a*/ 	.short	(.L_23 - .L_22)


	//   ....[0]....
.L_22:
        /*008c*/ 	.word	0x00000230


	//   ....[1]....
        /*0090*/ 	.word	0x00000300


	//----- nvinfo : EIATTR_COOP_GROUP_MASK_REGIDS
	.align		4
.L_23:
        /*0094*/ 	.byte	0x04, 0x29
        /*0096*/ 	.short	(.L_25 - .L_24)


	//   ....[0]....
.L_24:
        /*0098*/ 	.word	0xffffffff


	//   ....[1]....
        /*009c*/ 	.word	0xffffffff


	//----- nvinfo : EIATTR_COOP_GROUP_INSTR_OFFSETS
	.align		4
.L_25:
        /*00a0*/ 	.byte	0x04, 0x28
        /*00a2*/ 	.short	(.L_27 - .L_26)


	//   ....[0]....
.L_26:
        /*00a4*/ 	.word	0x00000190


	//   ....[1]....
        /*00a8*/ 	.word	0x00000340


	//----- nvinfo : EIATTR_VRC_CTA_INIT_COUNT
	.align		4
.L_27:
        /*00ac*/ 	.byte	0x02, 0x4a
	.zero		1
	.zero		1


	//----- nvinfo : EIATTR_EXIT_INSTR_OFFSETS
	.align		4
        /*00b0*/ 	.byte	0x04, 0x1c
        /*00b2*/ 	.short	(.L_29 - .L_28)


	//   ....[0]....
.L_28:
        /*00b4*/ 	.word	0x00000380


	//----- nvinfo : EIATTR_CRS_STACK_SIZE
	.align		4
.L_29:
        /*00b8*/ 	.byte	0x04, 0x1e
        /*00ba*/ 	.short	(.L_31 - .L_30)
.L_30:
        /*00bc*/ 	.word	0x00000000


	//----- nvinfo : EIATTR_CBANK_PARAM_SIZE
	.align		4
.L_31:
        /*00c0*/ 	.byte	0x03, 0x19
        /*00c2*/ 	.short	0x0030


	//----- nvinfo : EIATTR_PARAM_CBANK
	.align		4
        /*00c4*/ 	.byte	0x04, 0x0a
        /*00c6*/ 	.short	(.L_33 - .L_32)
	.align		4
.L_32:
        /*00c8*/ 	.word	index@(.nv.constant0._Z12skdmk_kernelILm64ELm64ELm32ELm3EEvPKfS1_PfiiiPi)
        /*00cc*/ 	.short	0x0380
        /*00ce*/ 	.short	0x0030


	//----- nvinfo : EIATTR_SW_WAR
	.align		4
.L_33:
        /*00d0*/ 	.byte	0x04, 0x36
        /*00d2*/ 	.short	(.L_35 - .L_34)
.L_34:
        /*00d4*/ 	.word	0x00000008
.L_35:


//--------------------- .nv.callgraph             --------------------------
	.section	.nv.callgraph,"",@"SHT_CUDA_CALLGRAPH"
	.align	4
	.sectionentsize	8
	.align		4
        /*0000*/ 	.word	0x00000000
	.align		4
        /*0004*/ 	.word	0xffffffff
	.align		4
        /*0008*/ 	.word	0x00000000
	.align		4
        /*000c*/ 	.word	0xfffffffe
	.align		4
        /*0010*/ 	.word	0x00000000
	.align		4
        /*0014*/ 	.word	0xfffffffd
	.align		4
        /*0018*/ 	.word	0x00000000
	.align		4
        /*001c*/ 	.word	0xfffffffc


//--------------------- .text._Z12skdmk_kernelILm64ELm64ELm32ELm3EEvPKfS1_PfiiiPi --------------------------
	.section	.text._Z12skdmk_kernelILm64ELm64ELm32ELm3EEvPKfS1_PfiiiPi,"ax",@progbits
	.align	128
        .global         _Z12skdmk_kernelILm64ELm64ELm32ELm3EEvPKfS1_PfiiiPi
        .type           _Z12skdmk_kernelILm64ELm64ELm32ELm3EEvPKfS1_PfiiiPi,@function
        .size           _Z12skdmk_kernelILm64ELm64ELm32ELm3EEvPKfS1_PfiiiPi,(.L_x_4 - _Z12skdmk_kernelILm64ELm64ELm32ELm3EEvPKfS1_PfiiiPi)
        .other          _Z12skdmk_kernelILm64ELm64ELm32ELm3EEvPKfS1_PfiiiPi,@"STO_CUDA_ENTRY STV_DEFAULT"
_Z12skdmk_kernelILm64ELm64ELm32ELm3EEvPKfS1_PfiiiPi:
.text._Z12skdmk_kernelILm64ELm64ELm32ELm3EEvPKfS1_PfiiiPi:
[----:B------:R-:W-:Y:S01]  /*0000*/  LDC R1, c[0x0][0x37c] ;  /* 0x0000df00ff017b82 */ /* 0x000fe20000000800 */
[----:B------:R-:W0:Y:S01]  /*0010*/  S2R R0, SR_TID.Y ;  /* 0x0000000000007919 */ /* 0x000e220000002200 */
[----:B------:R-:W1:Y:S06]  /*0020*/  LDCU.64 UR4, c[0x0][0x398] ;  /* 0x00007300ff0477ac */ /* 0x000e6c0008000a00 */
[----:B------:R-:W2:Y:S01]  /*0030*/  S2UR UR10, SR_CgaCtaId ;  /* 0x00000000000a79c3 */ /* 0x000ea20000008800 */
[----:B------:R-:W0:Y:S01]  /*0040*/  S2R R5, SR_TID.Z ;  /* 0x0000000000057919 */ /* 0x000e220000002300 */
[----:B------:R-:W3:Y:S01]  /*0050*/  LDCU UR8, c[0x0][0x3a0] ;  /* 0x00007400ff0877ac */ /* 0x000ee20008000800 */
[----:B------:R-:W4:Y:S01]  /*0060*/  S2R R3, SR_TID.X ;  /* 0x0000000000037919 */ /* 0x000f220000002100 */
[----:B------:R-:W5:Y:S01]  /*0070*/  LDCU UR11, c[0x0][0x360] ;  /* 0x00006c00ff0b77ac */ /* 0x000f620008000800 */
[----:B------:R-:W0:Y:S01]  /*0080*/  LDCU UR14, c[0x0][0x364] ;  /* 0x00006c80ff0e77ac */ /* 0x000e220008000800 */
[----:B------:R-:W0:Y:S01]  /*0090*/  LDCU.64 UR12, c[0x0][0x358] ;  /* 0x00006b00ff0c77ac */ /* 0x000e220008000a00 */
[----:B-1----:R-:W-:-:S02]  /*00a0*/  UIADD3 UR4, UPT, UPT, UR4, 0x3f, URZ ;  /* 0x0000003f04047890 */ /* 0x002fc4000fffe0ff */
[----:B------:R-:W-:Y:S02]  /*00b0*/  UIADD3 UR6, UPT, UPT, UR5, 0x3f, URZ ;  /* 0x0000003f05067890 */ /* 0x000fe4000fffe0ff */
[----:B---3--:R-:W-:Y:S02]  /*00c0*/  UIADD3 UR8, UPT, UPT, UR8, 0x1f, URZ ;  /* 0x0000001f08087890 */ /* 0x008fe4000fffe0ff */
[----:B------:R-:W-:Y:S02]  /*00d0*/  USHF.R.S32.HI UR5, URZ, 0x1f, UR4 ;  /* 0x0000001fff057899 */ /* 0x000fe40008011404 */
[----:B------:R-:W-:Y:S02]  /*00e0*/  USHF.R.S32.HI UR7, URZ, 0x1f, UR6 ;  /* 0x0000001fff077899 */ /* 0x000fe40008011406 */
[----:B------:R-:W-:Y:S02]  /*00f0*/  USHF.R.S32.HI UR9, URZ, 0x1f, UR8 ;  /* 0x0000001fff097899 */ /* 0x000fe40008011408 */
[----:B------:R-:W-:-:S02]  /*0100*/  ULEA.HI UR5, UR5, UR4, URZ, 0x6 ;  /* 0x0000000405057291 */ /* 0x000fc4000f8f30ff */
[----:B------:R-:W-:Y:S01]  /*0110*/  ULEA.HI UR7, UR7, UR6, URZ, 0x6 ;  /* 0x0000000607077291 */ /* 0x000fe2000f8f30ff */
[----:B0-----:R-:W-:Y:S01]  /*0120*/  IMAD R0, R5, UR14, R0 ;  /* 0x0000000e05007c24 */ /* 0x001fe2000f8e0200 */
[----:B------:R-:W-:Y:S02]  /*0130*/  ULEA.HI UR9, UR9, UR8, URZ, 0x5 ;  /* 0x0000000809097291 */ /* 0x000fe4000f8f28ff */
[----:B------:R-:W-:Y:S01]  /*0140*/  USHF.R.S32.HI UR5, URZ, 0x6, UR5 ;  /* 0x00000006ff057899 */ /* 0x000fe20008011405 */
[----:B-----5:R-:W-:Y:S01]  /*0150*/  IMAD R0, R0, UR11, RZ ;  /* 0x0000000b00007c24 */ /* 0x020fe2000f8e02ff */
[----:B------:R-:W-:Y:S01]  /*0160*/  USHF.R.S32.HI UR7, URZ, 0x6, UR7 ;  /* 0x00000006ff077899 */ /* 0x000fe20008011407 */
[----:B------:R-:W-:Y:S01]  /*0170*/  UMOV UR4, 0x400 ;  /* 0x0000040000047882 */ /* 0x000fe20000000000 */
[----:B------:R-:W-:Y:S01]  /*0180*/  USHF.R.S32.HI UR9, URZ, 0x5, UR9 ;  /* 0x00000005ff097899 */ /* 0x000fe20008011409 */
[----:B------:R-:W-:Y:S01]  /*0190*/  BAR.SYNC.DEFER_BLOCKING 0x0 ;  /* 0x0000000000007b1d */ /* 0x000fe20000010000 */
[----:B--2---:R-:W-:Y:S01]  /*01a0*/  ULEA UR4, UR10, UR4, 0x18 ;  /* 0x000000040a047291 */ /* 0x004fe2000f8ec0ff */
[----:B----4-:R-:W-:Y:S01]  /*01b0*/  LOP3.LUT P0, RZ, R0, R3, RZ, 0xfc, !PT ;  /* 0x0000000300ff7212 */ /* 0x010fe2000780fcff */
[----:B------:R-:W-:-:S04]  /*01c0*/  UIMAD UR5, UR5, UR7, URZ ;  /* 0x00000007050572a4 */ /* 0x000fc8000f8e02ff */
[----:B------:R-:W-:Y:S01]  /*01d0*/  UIMAD UR5, UR9, UR5, URZ ;  /* 0x00000005090572a4 */ /* 0x000fe2000f8e02ff */
[----:B------:R-:W-:-:S03]  /*01e0*/  IMAD.U32 R5, RZ, RZ, UR4 ;  /* 0x00000004ff057e24 */ /* 0x000fc6000f8e00ff */
[----:B------:R-:W-:-:S12]  /*01f0*/  USHF.L.U32 UR5, UR5, 0x1, URZ ;  /* 0x0000000105057899 */ /* 0x000fd800080006ff */
.L_x_2:
[----:B------:R-:W-:Y:S04]  /*0200*/  BSSY.RECONVERGENT B0, `(.L_x_0) ;  /* 0x0000013000007945 */ /* 0x000fe80003800200 */
[----:B------:R-:W-:Y:S05]  /*0210*/  @P0 BRA `(.L_x_1) ;  /* 0x0000000000440947 */ /* 0x000fea0003800000 */
[----:B------:R-:W0:Y:S01]  /*0220*/  S2R R5, SR_LANEID ;  /* 0x0000000000057919 */ /* 0x000e220000000000 */
[----:B------:R-:W-:Y:S01]  /*0230*/  VOTEU.ANY UR4, UPT, PT ;  /* 0x0000000000047886 */ /* 0x000fe200038e0100 */
[----:B------:R-:W1:Y:S01]  /*0240*/  LDC.64 R2, c[0x0][0x3a8] ;  /* 0x0000ea00ff027b82 */ /* 0x000e620000000a00 */
[----:B------:R-:W0:Y:S08]  /*0250*/  FLO.U32 R4, UR4 ;  /* 0x0000000400047d00 */ /* 0x000e3000080e0000 */
[----:B------:R-:W1:Y:S01]  /*0260*/  POPC R7, UR4 ;  /* 0x0000000400077d09 */ /* 0x000e620008000000 */
[----:B0-----:R-:W-:-:S13]  /*0270*/  ISETP.EQ.U32.AND P1, PT, R4, R5, PT ;  /* 0x000000050400720c */ /* 0x001fda0003f22070 */
[----:B-1----:R-:W2:Y:S01]  /*0280*/  @P1 ATOMG.E.ADD.STRONG.GPU PT, R3, desc[UR12][R2.64], R7 ;  /* 0x80000007020319a8 */ /* 0x002ea200081ef10c */
[----:B------:R-:W0:Y:S01]  /*0290*/  S2UR UR6, SR_CgaCtaId ;  /* 0x00000000000679c3 */ /* 0x000e220000008800 */
[----:B------:R-:W1:Y:S02]  /*02a0*/  S2R R5, SR_LTMASK ;  /* 0x0000000000057919 */ /* 0x000e640000003900 */
[----:B-1----:R-:W-:Y:S01]  /*02b0*/  LOP3.LUT R6, R5, UR4, RZ, 0xc0, !PT ;  /* 0x0000000405067c12 */ /* 0x002fe2000f8ec0ff */
[----:B------:R-:W-:Y:S02]  /*02c0*/  UMOV UR4, 0x400 ;  /* 0x0000040000047882 */ /* 0x000fe40000000000 */
[----:B0-----:R-:W-:Y:S01]  /*02d0*/  ULEA UR4, UR6, UR4, 0x18 ;  /* 0x0000000406047291 */ /* 0x001fe2000f8ec0ff */
[----:B------:R-:W0:Y:S05]  /*02e0*/  POPC R9, R6 ;  /* 0x0000000600097309 */ /* 0x000e2a0000000000 */
[----:B------:R-:W-:Y:S01]  /*02f0*/  MOV R5, UR4 ;  /* 0x0000000400057c02 */ /* 0x000fe20008000f00 */
[----:B--2---:R-:W0:Y:S02]  /*0300*/  SHFL.IDX PT, R0, R3, R4, 0x1f ;  /* 0x00001f0403007589 */ /* 0x004e2400000e0000 */
[----:B0-----:R-:W-:-:S05]  /*0310*/  IMAD.IADD R0, R0, 0x1, R9 ;  /* 0x0000000100007824 */ /* 0x001fca00078e0209 */
[----:B------:R0:W-:Y:S02]  /*0320*/  STS [R5], R0 ;  /* 0x0000000005007388 */ /* 0x0001e40000000800 */
.L_x_1:
[----:B------:R-:W-:Y:S05]  /*0330*/  BSYNC.RECONVERGENT B0 ;  /* 0x0000000000007941 */ /* 0x000fea0003800200 */
.L_x_0:
[----:B------:R-:W-:Y:S06]  /*0340*/  BAR.SYNC.DEFER_BLOCKING 0x0 ;  /* 0x0000000000007b1d */ /* 0x000fec0000010000 */
[----:B0-----:R-:W0:Y:S02]  /*0350*/  LDS R0, [R5] ;  /* 0x0000000005007984 */ /* 0x001e240000000800 */
[----:B0-----:R-:W-:-:S13]  /*0360*/  ISETP.GE.AND P1, PT, R0, UR5, PT ;  /* 0x0000000500007c0c */ /* 0x001fda000bf26270 */
[----:B------:R-:W-:Y:S05]  /*0370*/  @!P1 BRA `(.L_x_2) ;  /* 0xfffffffc00a09947 */ /* 0x000fea000383ffff */
[----:B------:R-:W-:Y:S05]  /*0380*/  EXIT ;  /* 0x000000000000794d */ /* 0x000fea0003800000 */
.L_x_3:
[----:B------:R-:W-:-:S00]  /*0390*/  BRA `(.L_x_3) ;  /* 0xfffffffc00fc7947 */ /* 0x000fc0000383ffff */
[----:B------:R-:W-:-:S00]  /*03a0*/  NOP ;  /* 0x0000000000007918 */ /* 0x000fc00000000000 */
        /* <DEDUP_REMOVED lines=13> */
.L_x_4:


//--------------------- .nv.shared._Z12skdmk_kernelILm64ELm64ELm32ELm3EEvPKfS1_PfiiiPi --------------------------
	.section	.nv.shared._Z12skdmk_kernelILm64ELm64ELm32ELm3EEvPKfS1_PfiiiPi,"aw",@nobits
	.sectionflags	@""
	.align	4
.nv.shared._Z12skdmk_kernelILm64ELm64ELm32ELm3EEvPKfS1_PfiiiPi:
	.zero		1028


//--------------------- .nv.shared.reserved.0     --------------------------
	.section	.nv.shared.reserved.0,"aw",@nobits
	.weak		__nv_reservedSMEM_offset_0_alias
	.size		__nv_reservedSMEM_offset_0_alias, 0, 64
	.other		__nv_reservedSMEM_offset_0_alias,@"STO_CUDA_RESERVED_SHARED STV_DEFAULT"
__nv_reservedSMEM_offset_0_alias:
	.zero		0
	.zero		64


//--------------------- .nv.constant0._Z12skdmk_kernelILm64ELm64ELm32ELm3EEvPKfS1_PfiiiPi --------------------------
	.section	.nv.constant0._Z12skdmk_kernelILm64ELm64ELm32ELm3EEvPKfS1_PfiiiPi,"a",@progbits
	.sectionflags	@""
	.align	4
.nv.constant0._Z12skdmk_kernelILm64ELm64ELm32ELm3EEvPKfS1_PfiiiPi:
	.zero		944


//--------------------- SYMBOLS --------------------------

	.type		.nv.reservedSmem.offset0,@object
	.size		.nv.reservedSmem.offset0,0x4
	.type		.nv.reservedSmem.cap,@object
	.size		.nv.reservedSmem.cap,0x4
